//
// Generated by NVIDIA NVVM Compiler
//
// Compiler Build ID: CL-36424714
// Cuda compilation tools, release 13.0, V13.0.88
// Based on NVVM 20.0.0
//

.version 9.0
.target sm_100
.address_size 64

	// .globl	_Z13MatrixMulCUDAPfS_S_i

.visible .entry _Z13MatrixMulCUDAPfS_S_i(
	.param .u64 .ptr .align 1 _Z13MatrixMulCUDAPfS_S_i_param_0,
	.param .u64 .ptr .align 1 _Z13MatrixMulCUDAPfS_S_i_param_1,
	.param .u64 .ptr .align 1 _Z13MatrixMulCUDAPfS_S_i_param_2,
	.param .u32 _Z13MatrixMulCUDAPfS_S_i_param_3
)
{
	.reg .pred 	%p<10>;
	.reg .b32 	%r<40>;
	.reg .b32 	%f<67>;
	.reg .b64 	%rd<67>;

	ld.param.u64 	%rd14, [_Z13MatrixMulCUDAPfS_S_i_param_0];
	ld.param.u64 	%rd15, [_Z13MatrixMulCUDAPfS_S_i_param_1];
	ld.param.u32 	%r18, [_Z13MatrixMulCUDAPfS_S_i_param_3];
	cvta.to.global.u64 	%rd1, %rd15;
	cvta.to.global.u64 	%rd2, %rd14;
	mov.u32 	%r19, %ctaid.y;
	mov.u32 	%r20, %ntid.y;
	mov.u32 	%r21, %tid.y;
	mad.lo.s32 	%r1, %r19, %r20, %r21;
	mov.u32 	%r22, %ctaid.x;
	mov.u32 	%r23, %ntid.x;
	mov.u32 	%r24, %tid.x;
	mad.lo.s32 	%r2, %r22, %r23, %r24;
	max.s32 	%r25, %r1, %r2;
	setp.ge.s32 	%p1, %r25, %r18;
	@%p1 bra 	$L__BB0_13;
	mul.lo.s32 	%r3, %r18, %r1;
	and.b32  	%r4, %r18, 7;
	setp.lt.u32 	%p2, %r18, 8;
	mov.f32 	%f66, 0f00000000;
	mov.b32 	%r38, 0;
	@%p2 bra 	$L__BB0_4;
	and.b32  	%r38, %r18, 2147483640;
	neg.s32 	%r36, %r38;
	mul.wide.s32 	%rd16, %r18, 4;
	add.s64 	%rd3, %rd1, %rd16;
	shl.b32 	%r7, %r18, 3;
	mul.wide.s32 	%rd17, %r18, 8;
	add.s64 	%rd4, %rd1, %rd17;
	mul.wide.s32 	%rd18, %r18, 12;
	add.s64 	%rd5, %rd1, %rd18;
	mul.wide.s32 	%rd19, %r18, 16;
	add.s64 	%rd6, %rd1, %rd19;
	mul.wide.s32 	%rd20, %r18, 20;
	add.s64 	%rd7, %rd1, %rd20;
	mul.wide.s32 	%rd21, %r18, 24;
	add.s64 	%rd8, %rd1, %rd21;
	mul.wide.s32 	%rd22, %r18, 28;
	add.s64 	%rd9, %rd1, %rd22;
	mul.wide.u32 	%rd23, %r3, 4;
	add.s64 	%rd24, %rd23, %rd2;
	add.s64 	%rd66, %rd24, 16;
	mov.f32 	%f66, 0f00000000;
	mov.u32 	%r35, %r2;
$L__BB0_3:
	.pragma "nounroll";
	mul.wide.s32 	%rd25, %r35, 4;
	add.s64 	%rd26, %rd3, %rd25;
	add.s64 	%rd27, %rd4, %rd25;
	add.s64 	%rd28, %rd5, %rd25;
	add.s64 	%rd29, %rd6, %rd25;
	add.s64 	%rd30, %rd7, %rd25;
	add.s64 	%rd31, %rd8, %rd25;
	add.s64 	%rd32, %rd9, %rd25;
	add.s64 	%rd33, %rd1, %rd25;
	ld.global.f32 	%f16, [%rd66+-16];
	ld.global.f32 	%f17, [%rd33];
	fma.rn.f32 	%f18, %f16, %f17, %f66;
	ld.global.f32 	%f19, [%rd66+-12];
	ld.global.f32 	%f20, [%rd26];
	fma.rn.f32 	%f21, %f19, %f20, %f18;
	ld.global.f32 	%f22, [%rd66+-8];
	ld.global.f32 	%f23, [%rd27];
	fma.rn.f32 	%f24, %f22, %f23, %f21;
	ld.global.f32 	%f25, [%rd66+-4];
	ld.global.f32 	%f26, [%rd28];
	fma.rn.f32 	%f27, %f25, %f26, %f24;
	ld.global.f32 	%f28, [%rd66];
	ld.global.f32 	%f29, [%rd29];
	fma.rn.f32 	%f30, %f28, %f29, %f27;
	ld.global.f32 	%f31, [%rd66+4];
	ld.global.f32 	%f32, [%rd30];
	fma.rn.f32 	%f33, %f31, %f32, %f30;
	ld.global.f32 	%f34, [%rd66+8];
	ld.global.f32 	%f35, [%rd31];
	fma.rn.f32 	%f36, %f34, %f35, %f33;
	ld.global.f32 	%f37, [%rd66+12];
	ld.global.f32 	%f38, [%rd32];
	fma.rn.f32 	%f66, %f37, %f38, %f36;
	add.s32 	%r36, %r36, 8;
	add.s32 	%r35, %r35, %r7;
	add.s64 	%rd66, %rd66, 32;
	setp.ne.s32 	%p3, %r36, 0;
	@%p3 bra 	$L__BB0_3;
$L__BB0_4:
	setp.eq.s32 	%p4, %r4, 0;
	@%p4 bra 	$L__BB0_12;
	and.b32  	%r13, %r18, 3;
	setp.lt.u32 	%p5, %r4, 4;
	@%p5 bra 	$L__BB0_7;
	add.s32 	%r27, %r38, %r3;
	mul.wide.u32 	%rd34, %r27, 4;
	add.s64 	%rd35, %rd2, %rd34;
	ld.global.f32 	%f40, [%rd35];
	mad.lo.s32 	%r28, %r38, %r18, %r2;
	mul.wide.s32 	%rd36, %r28, 4;
	add.s64 	%rd37, %rd1, %rd36;
	ld.global.f32 	%f41, [%rd37];
	fma.rn.f32 	%f42, %f40, %f41, %f66;
	cvt.u64.u32 	%rd38, %r3;
	cvt.u64.u32 	%rd39, %r38;
	add.s64 	%rd40, %rd39, %rd38;
	shl.b64 	%rd41, %rd40, 2;
	add.s64 	%rd42, %rd2, %rd41;
	ld.global.f32 	%f43, [%rd42+4];
	mul.wide.s32 	%rd43, %r18, 4;
	add.s64 	%rd44, %rd37, %rd43;
	ld.global.f32 	%f44, [%rd44];
	fma.rn.f32 	%f45, %f43, %f44, %f42;
	ld.global.f32 	%f46, [%rd42+8];
	add.s64 	%rd45, %rd44, %rd43;
	ld.global.f32 	%f47, [%rd45];
	fma.rn.f32 	%f48, %f46, %f47, %f45;
	ld.global.f32 	%f49, [%rd42+12];
	add.s64 	%rd46, %rd45, %rd43;
	ld.global.f32 	%f50, [%rd46];
	fma.rn.f32 	%f66, %f49, %f50, %f48;
	add.s32 	%r38, %r38, 4;
$L__BB0_7:
	setp.eq.s32 	%p6, %r13, 0;
	@%p6 bra 	$L__BB0_12;
	setp.eq.s32 	%p7, %r13, 1;
	@%p7 bra 	$L__BB0_10;
	add.s32 	%r29, %r38, %r3;
	mul.wide.u32 	%rd47, %r29, 4;
	add.s64 	%rd48, %rd2, %rd47;
	ld.global.f32 	%f52, [%rd48];
	mad.lo.s32 	%r30, %r38, %r18, %r2;
	mul.wide.s32 	%rd49, %r30, 4;
	add.s64 	%rd50, %rd1, %rd49;
	ld.global.f32 	%f53, [%rd50];
	fma.rn.f32 	%f54, %f52, %f53, %f66;
	cvt.u64.u32 	%rd51, %r3;
	cvt.u64.u32 	%rd52, %r38;
	add.s64 	%rd53, %rd52, %rd51;
	shl.b64 	%rd54, %rd53, 2;
	add.s64 	%rd55, %rd2, %rd54;
	ld.global.f32 	%f55, [%rd55+4];
	mul.wide.s32 	%rd56, %r18, 4;
	add.s64 	%rd57, %rd50, %rd56;
	ld.global.f32 	%f56, [%rd57];
	fma.rn.f32 	%f66, %f55, %f56, %f54;
	add.s32 	%r38, %r38, 2;
$L__BB0_10:
	and.b32  	%r31, %r18, 1;
	setp.eq.b32 	%p8, %r31, 1;
	not.pred 	%p9, %p8;
	@%p9 bra 	$L__BB0_12;
	add.s32 	%r32, %r38, %r3;
	mul.wide.u32 	%rd58, %r32, 4;
	add.s64 	%rd59, %rd2, %rd58;
	ld.global.f32 	%f57, [%rd59];
	mad.lo.s32 	%r33, %r38, %r18, %r2;
	mul.wide.s32 	%rd60, %r33, 4;
	add.s64 	%rd61, %rd1, %rd60;
	ld.global.f32 	%f58, [%rd61];
	fma.rn.f32 	%f66, %f57, %f58, %f66;
$L__BB0_12:
	ld.param.u64 	%rd65, [_Z13MatrixMulCUDAPfS_S_i_param_2];
	add.s32 	%r34, %r3, %r2;
	cvta.to.global.u64 	%rd62, %rd65;
	mul.wide.s32 	%rd63, %r34, 4;
	add.s64 	%rd64, %rd62, %rd63;
	st.global.f32 	[%rd64], %f66;
$L__BB0_13:
	ret;

}


// ===== COMPILED SASS (sm_100) =====

	.target	sm_100

	.elftype	@"ET_EXEC"


//--------------------- .note.nv.tkinfo           --------------------------
	.section	.note.nv.tkinfo,"",@"SHT_NOTE"
	.sectionflags	@"SHF_NOTE_NV_TKINFO"
	.tkinfo
        /*0018*/ 	.word	0x00000002
        /*0030*/ 	.string	""
        /*0030*/ 	.string	"ptxas"
        /*0030*/ 	.string	"Cuda compilation tools, release 13.0, V13.0.88"
        /*0030*/ 	.string	"Build cuda_13.0.r13.0/compiler.36424714_0"
        /*0030*/ 	.string	"-arch sm_100 -m 64 "



//--------------------- .note.nv.cuinfo           --------------------------
	.section	.note.nv.cuinfo,"",@"SHT_NOTE"
	.sectionflags	@"SHF_NOTE_NV_CUINFO"
        /*0018*/ 	.short	0x0002
        /*001a*/ 	.short	0x0064
        /*001c*/ 	.short	0x0082
	.zero		2


//--------------------- .nv.info                  --------------------------
	.section	.nv.info,"",@"SHT_CUDA_INFO"
	.align	4


	//----- nvinfo : EIATTR_REGCOUNT
	.align		4
        /*0000*/ 	.byte	0x04, 0x2f
        /*0002*/ 	.short	(.L_1 - .L_0)
	.align		4
.L_0:
        /*0004*/ 	.word	index@(_Z13MatrixMulCUDAPfS_S_i)
        /*0008*/ 	.word	0x0000001e


	//----- nvinfo : EIATTR_FRAME_SIZE
	.align		4
.L_1:
        /*000c*/ 	.byte	0x04, 0x11
        /*000e*/ 	.short	(.L_3 - .L_2)
	.align		4
.L_2:
        /*0010*/ 	.word	index@(_Z13MatrixMulCUDAPfS_S_i)
        /*0014*/ 	.word	0x00000000


	//----- nvinfo : EIATTR_MIN_STACK_SIZE
	.align		4
.L_3:
        /*0018*/ 	.byte	0x04, 0x12
        /*001a*/ 	.short	(.L_5 - .L_4)
	.align		4
.L_4:
        /*001c*/ 	.word	index@(_Z13MatrixMulCUDAPfS_S_i)
        /*0020*/ 	.word	0x00000000
.L_5:


//--------------------- .nv.compat                --------------------------
	.section	.nv.compat,"",@"SHT_CUDA_COMPAT_INFO"
	.align	4
        /*0000*/ 	.byte	0x02, 0x09, 0x00, 0x00, 0x02, 0x02, 0x01, 0x00, 0x02, 0x05, 0x05, 0x00, 0x03, 0x07, 0x01, 0x01
        /*0010*/ 	.byte	0x02, 0x03, 0x00, 0x00, 0x02, 0x06, 0x01, 0x00, 0x04, 0x0b, 0x08, 0x00, 0x09, 0x00, 0x00, 0x00
        /*0020*/ 	.byte	0x00, 0x00, 0x00, 0x00


//--------------------- .nv.info._Z13MatrixMulCUDAPfS_S_i --------------------------
	.section	.nv.info._Z13MatrixMulCUDAPfS_S_i,"",@"SHT_CUDA_INFO"
	.sectionflags	@""
	.align	4


	//----- nvinfo : EIATTR_CUDA_API_VERSION
	.align		4
        /*0000*/ 	.byte	0x04, 0x37
        /*0002*/ 	.short	(.L_7 - .L_6)
.L_6:
        /*0004*/ 	.word	0x00000082


	//----- nvinfo : EIATTR_KPARAM_INFO
	.align		4
.L_7:
        /*0008*/ 	.byte	0x04, 0x17
        /*000a*/ 	.short	(.L_9 - .L_8)
.L_8:
        /*000c*/ 	.word	0x00000000
        /*0010*/ 	.short	0x0003
        /*0012*/ 	.short	0x0018
        /*0014*/ 	.byte	0x00, 0xf0, 0x11, 0x00


	//----- nvinfo : EIATTR_KPARAM_INFO
	.align		4
.L_9:
        /*0018*/ 	.byte	0x04, 0x17
        /*001a*/ 	.short	(.L_11 - .L_10)
.L_10:
        /*001c*/ 	.word	0x00000000
        /*0020*/ 	.short	0x0002
        /*0022*/ 	.short	0x0010
        /*0024*/ 	.byte	0x00, 0xf5, 0x21, 0x00


	//----- nvinfo : EIATTR_KPARAM_INFO
	.align		4
.L_11:
        /*0028*/ 	.byte	0x04, 0x17
        /*002a*/ 	.short	(.L_13 - .L_12)
.L_12:
        /*002c*/ 	.word	0x00000000
        /*0030*/ 	.short	0x0001
        /*0032*/ 	.short	0x0008
        /*0034*/ 	.byte	0x00, 0xf5, 0x21, 0x00


	//----- nvinfo : EIATTR_KPARAM_INFO
	.align		4
.L_13:
        /*0038*/ 	.byte	0x04, 0x17
        /*003a*/ 	.short	(.L_15 - .L_14)
.L_14:
        /*003c*/ 	.word	0x00000000
        /*0040*/ 	.short	0x0000
        /*0042*/ 	.short	0x0000
        /*0044*/ 	.byte	0x00, 0xf5, 0x21, 0x00


	//----- nvinfo : EIATTR_SPARSE_MMA_MASK
	.align		4
.L_15:
        /*0048*/ 	.byte	0x03, 0x50
        /*004a*/ 	.short	0x0000


	//----- nvinfo : EIATTR_MAXREG_COUNT
	.align		4
        /*004c*/ 	.byte	0x03, 0x1b
        /*004e*/ 	.short	0x00ff


	//----- nvinfo : EIATTR_MERCURY_ISA_VERSION
	.align		4
        /*0050*/ 	.byte	0x03, 0x5f
        /*0052*/ 	.short	0x0101


	//----- nvinfo : EIATTR_VRC_CTA_INIT_COUNT
	.align		4
        /*0054*/ 	.byte	0x02, 0x4a
	.zero		1
	.zero		1


	//----- nvinfo : EIATTR_EXIT_INSTR_OFFSETS
	.align		4
        /*0058*/ 	.byte	0x04, 0x1c
        /*005a*/ 	.short	(.L_17 - .L_16)


	//   ....[0]....
.L_16:
        /*005c*/ 	.word	0x000000c0


	//   ....[1]....
        /*0060*/ 	.word	0x00000a90


	//----- nvinfo : EIATTR_CBANK_PARAM_SIZE
	.align		4
.L_17:
        /*0064*/ 	.byte	0x03, 0x19
        /*0066*/ 	.short	0x001c


	//----- nvinfo : EIATTR_PARAM_CBANK
	.align		4
        /*0068*/ 	.byte	0x04, 0x0a
        /*006a*/ 	.short	(.L_19 - .L_18)
	.align		4
.L_18:
        /*006c*/ 	.word	index@(.nv.constant0._Z13MatrixMulCUDAPfS_S_i)
        /*0070*/ 	.short	0x0380
        /*0072*/ 	.short	0x001c


	//----- nvinfo : EIATTR_SW_WAR
	.align		4
.L_19:
        /*0074*/ 	.byte	0x04, 0x36
        /*0076*/ 	.short	(.L_21 - .L_20)
.L_20:
        /*0078*/ 	.word	0x00000008
.L_21:


//--------------------- .nv.callgraph             --------------------------
	.section	.nv.callgraph,"",@"SHT_CUDA_CALLGRAPH"
	.align	4
	.sectionentsize	8
	.align		4
        /*0000*/ 	.word	0x00000000
	.align		4
        /*0004*/ 	.word	0xffffffff
	.align		4
        /*0008*/ 	.word	0x00000000
	.align		4
        /*000c*/ 	.word	0xfffffffe
	.align		4
        /*0010*/ 	.word	0x00000000
	.align		4
        /*0014*/ 	.word	0xfffffffd
	.align		4
        /*0018*/ 	.word	0x00000000
	.align		4
        /*001c*/ 	.word	0xfffffffc


//--------------------- .text._Z13MatrixMulCUDAPfS_S_i --------------------------
	.section	.text._Z13MatrixMulCUDAPfS_S_i,"ax",@progbits
	.align	128
        .global         _Z13MatrixMulCUDAPfS_S_i
        .type           _Z13MatrixMulCUDAPfS_S_i,@function
        .size           _Z13MatrixMulCUDAPfS_S_i,(.L_x_5 - _Z13MatrixMulCUDAPfS_S_i)
        .other          _Z13MatrixMulCUDAPfS_S_i,@"STO_CUDA_ENTRY STV_DEFAULT"
_Z13MatrixMulCUDAPfS_S_i:
.text._Z13MatrixMulCUDAPfS_S_i:
[----:B------:R-:W-:Y:S01]  /*0000*/  LDC R1, c[0x0][0x37c] ;  /* 0x0000df00ff017b82 */ /* 0x000fe20000000800 */
[----:B------:R-:W0:Y:S07]  /*0010*/  S2R R0, SR_TID.Y ;  /* 0x0000000000007919 */ /* 0x000e2e0000002200 */
[----:B------:R-:W0:Y:S01]  /*0020*/  S2UR UR4, SR_CTAID.Y ;  /* 0x00000000000479c3 */ /* 0x000e220000002600 */
[----:B------:R-:W1:Y:S01]  /*0030*/  LDCU UR20, c[0x0][0x398] ;  /* 0x00007300ff1477ac */ /* 0x000e620008000800 */
[----:B------:R-:W2:Y:S06]  /*0040*/  S2R R3, SR_TID.X ;  /* 0x0000000000037919 */ /* 0x000eac0000002100 */
[----:B------:R-:W0:Y:S08]  /*0050*/  LDC R13, c[0x0][0x364] ;  /* 0x0000d900ff0d7b82 */ /* 0x000e300000000800 */
[----:B------:R-:W2:Y:S08]  /*0060*/  S2UR UR5, SR_CTAID.X ;  /* 0x00000000000579c3 */ /* 0x000eb00000002500 */
[----:B------:R-:W2:Y:S01]  /*0070*/  LDC R2, c[0x0][0x360] ;  /* 0x0000d800ff027b82 */ /* 0x000ea20000000800 */
[----:B0-----:R-:W-:-:S02]  /*0080*/  IMAD R13, R13, UR4, R0 ;  /* 0x000000040d0d7c24 */ /* 0x001fc4000f8e0200 */
[----:B--2---:R-:W-:-:S05]  /*0090*/  IMAD R0, R2, UR5, R3 ;  /* 0x0000000502007c24 */ /* 0x004fca000f8e0203 */
[----:B------:R-:W-:-:S04]  /*00a0*/  VIMNMX R2, PT, PT, R13, R0, !PT ;  /* 0x000000000d027248 */ /* 0x000fc80007fe0100 */
[----:B-1----:R-:W-:-:S13]  /*00b0*/  ISETP.GE.AND P0, PT, R2, UR20, PT ;  /* 0x0000001402007c0c */ /* 0x002fda000bf06270 */
[----:B------:R-:W-:Y:S05]  /*00c0*/  @P0 EXIT ;  /* 0x000000000000094d */ /* 0x000fea0003800000 */
[----:B------:R-:W-:Y:S01]  /*00d0*/  UISETP.GE.U32.AND UP0, UPT, UR20, 0x8, UPT ;  /* 0x000000081400788c */ /* 0x000fe2000bf06070 */
[----:B------:R-:W-:Y:S02]  /*00e0*/  HFMA2 R12, -RZ, RZ, 0, 0 ;  /* 0x00000000ff0c7431 */ /* 0x000fe400000001ff */
[----:B------:R-:W-:Y:S01]  /*00f0*/  IMAD R13, R13, UR20, RZ ;  /* 0x000000140d0d7c24 */ /* 0x000fe2000f8e02ff */
[----:B------:R-:W-:Y:S01]  /*0100*/  UMOV UR4, URZ ;  /* 0x000000ff00047c82 */ /* 0x000fe20008000000 */
[----:B------:R-:W0:Y:S04]  /*0110*/  LDCU.64 UR18, c[0x0][0x358] ;  /* 0x00006b00ff1277ac */ /* 0x000e280008000a00 */
[----:B------:R-:W-:Y:S05]  /*0120*/  BRA.U !UP0, `(.L_x_0) ;  /* 0x0000000508047547 */ /* 0x000fea000b800000 */
[----:B------:R-:W1:Y:S01]  /*0130*/  LDCU.128 UR24, c[0x0][0x380] ;  /* 0x00007000ff1877ac */ /* 0x000e620008000c00 */
[----:B------:R-:W-:Y:S02]  /*0140*/  MOV R12, RZ ;  /* 0x000000ff000c7202 */ /* 0x000fe40000000f00 */
[----:B------:R-:W-:Y:S01]  /*0150*/  MOV R14, R0 ;  /* 0x00000000000e7202 */ /* 0x000fe20000000f00 */
[----:B------:R-:W-:-:S04]  /*0160*/  ULOP3.LUT UR4, UR20, 0x7ffffff8, URZ, 0xc0, !UPT ;  /* 0x7ffffff814047892 */ /* 0x000fc8000f8ec0ff */
[----:B------:R-:W-:Y:S01]  /*0170*/  UIADD3 UR5, UPT, UPT, -UR4, URZ, URZ ;  /* 0x000000ff04057290 */ /* 0x000fe2000fffe1ff */
[----:B-1----:R-:W-:Y:S01]  /*0180*/  MOV R2, UR24 ;  /* 0x0000001800027c02 */ /* 0x002fe20008000f00 */
[----:B------:R-:W-:Y:S01]  /*0190*/  UIMAD.WIDE UR6, UR20, 0x8, UR26 ;  /* 0x00000008140678a5 */ /* 0x000fe2000f8e021a */
[----:B------:R-:W-:Y:S01]  /*01a0*/  MOV R3, UR25 ;  /* 0x0000001900037c02 */ /* 0x000fe20008000f00 */
[----:B------:R-:W-:Y:S02]  /*01b0*/  UIMAD.WIDE UR8, UR20, 0xc, UR26 ;  /* 0x0000000c140878a5 */ /* 0x000fe4000f8e021a */
[----:B------:R-:W-:Y:S01]  /*01c0*/  UIMAD.WIDE UR10, UR20, 0x10, UR26 ;  /* 0x00000010140a78a5 */ /* 0x000fe2000f8e021a */
[----:B------:R-:W-:Y:S01]  /*01d0*/  IMAD.WIDE.U32 R2, R13, 0x4, R2 ;  /* 0x000000040d027825 */ /* 0x000fe200078e0002 */
[----:B------:R-:W-:Y:S02]  /*01e0*/  UIMAD.WIDE UR12, UR20, 0x14, UR26 ;  /* 0x00000014140c78a5 */ /* 0x000fe4000f8e021a */
[----:B------:R-:W-:Y:S01]  /*01f0*/  UIMAD.WIDE UR14, UR20, 0x18, UR26 ;  /* 0x00000018140e78a5 */ /* 0x000fe2000f8e021a */
[----:B------:R-:W-:Y:S01]  /*0200*/  IADD3 R2, P0, PT, R2, 0x10, RZ ;  /* 0x0000001002027810 */ /* 0x000fe20007f1e0ff */
[----:B------:R-:W-:-:S03]  /*0210*/  UIMAD.WIDE UR16, UR20, 0x1c, UR26 ;  /* 0x0000001c141078a5 */ /* 0x000fc6000f8e021a */
[----:B------:R-:W-:-:S09]  /*0220*/  IADD3.X R3, PT, PT, RZ, R3, RZ, P0, !PT ;  /* 0x00000003ff037210 */ /* 0x000fd200007fe4ff */
.L_x_1:
[----:B------:R-:W-:Y:S01]  /*0230*/  UIMAD.WIDE UR22, UR20, 0x4, UR26 ;  /* 0x00000004141678a5 */ /* 0x000fe2000f8e021a */
[----:B------:R-:W-:Y:S02]  /*0240*/  IMAD.MOV.U32 R23, RZ, RZ, 0x4 ;  /* 0x00000004ff177424 */ /* 0x000fe400078e00ff */
[----:B------:R-:W-:Y:S01]  /*0250*/  HFMA2 R11, -RZ, RZ, 0, 2.384185791015625e-07 ;  /* 0x00000004ff0b7431 */ /* 0x000fe200000001ff */
[----:B------:R-:W-:Y:S01]  /*0260*/  MOV R25, 0x4 ;  /* 0x0000000400197802 */ /* 0x000fe20000000f00 */
[----:B0-----:R-:W2:Y:S01]  /*0270*/  LDG.E R21, desc[UR18][R2.64+-0x10] ;  /* 0xfffff01202157981 */ /* 0x001ea2000c1e1900 */
[C---:B------:R-:W-:Y:S01]  /*0280*/  IMAD.WIDE R22, R14.reuse, R23, UR26 ;  /* 0x0000001a0e167e25 */ /* 0x040fe2000f8e0217 */
[----:B------:R-:W-:Y:S02]  /*0290*/  MOV R8, UR22 ;  /* 0x0000001600087c02 */ /* 0x000fe40008000f00 */
[----:B------:R-:W-:Y:S01]  /*02a0*/  MOV R9, UR23 ;  /* 0x0000001700097c02 */ /* 0x000fe20008000f00 */
[----:B------:R-:W3:Y:S02]  /*02b0*/  LDG.E R19, desc[UR18][R2.64+-0xc] ;  /* 0xfffff41202137981 */ /* 0x000ee4000c1e1900 */
[----:B------:R-:W-:-:S02]  /*02c0*/  IMAD.WIDE R8, R14, 0x4, R8 ;  /* 0x000000040e087825 */ /* 0x000fc400078e0208 */
[----:B------:R-:W2:Y:S01]  /*02d0*/  LDG.E R22, desc[UR18][R22.64] ;  /* 0x0000001216167981 */ /* 0x000ea2000c1e1900 */
[----:B------:R-:W-:Y:S01]  /*02e0*/  MOV R5, 0x4 ;  /* 0x0000000400057802 */ /* 0x000fe20000000f00 */
[C---:B------:R-:W-:Y:S02]  /*02f0*/  IMAD.WIDE R24, R14.reuse, R25, UR6 ;  /* 0x000000060e187e25 */ /* 0x040fe4000f8e0219 */
[----:B------:R0:W3:Y:S02]  /*0300*/  LDG.E R20, desc[UR18][R8.64] ;  /* 0x0000001208147981 */ /* 0x0000e4000c1e1900 */
[----:B------:R-:W-:Y:S02]  /*0310*/  IMAD.WIDE R10, R14, R11, UR8 ;  /* 0x000000080e0a7e25 */ /* 0x000fe4000f8e020b */
[----:B------:R-:W4:Y:S04]  /*0320*/  LDG.E R18, desc[UR18][R24.64] ;  /* 0x0000001218127981 */ /* 0x000f28000c1e1900 */
[----:B------:R-:W4:Y:S01]  /*0330*/  LDG.E R17, desc[UR18][R2.64+-0x8] ;  /* 0xfffff81202117981 */ /* 0x000f22000c1e1900 */
[----:B0-----:R-:W-:-:S02]  /*0340*/  HFMA2 R9, -RZ, RZ, 0, 2.384185791015625e-07 ;  /* 0x00000004ff097431 */ /* 0x001fc400000001ff */
[----:B------:R-:W-:Y:S01]  /*0350*/  IMAD.MOV.U32 R7, RZ, RZ, 0x4 ;  /* 0x00000004ff077424 */ /* 0x000fe200078e00ff */
[----:B------:R0:W5:Y:S01]  /*0360*/  LDG.E R16, desc[UR18][R10.64] ;  /* 0x000000120a107981 */ /* 0x000162000c1e1900 */
[----:B------:R-:W-:-:S03]  /*0370*/  IMAD.WIDE R4, R14, R5, UR10 ;  /* 0x0000000a0e047e25 */ /* 0x000fc6000f8e0205 */
[----:B------:R-:W5:Y:S01]  /*0380*/  LDG.E R15, desc[UR18][R2.64+-0x4] ;  /* 0xfffffc12020f7981 */ /* 0x000f62000c1e1900 */
[C---:B------:R-:W-:Y:S01]  /*0390*/  IMAD.WIDE R6, R14.reuse, R7, UR12 ;  /* 0x0000000c0e067e25 */ /* 0x040fe2000f8e0207 */
[----:B------:R-:W-:Y:S02]  /*03a0*/  MOV R27, 0x4 ;  /* 0x00000004001b7802 */ /* 0x000fe40000000f00 */
[----:B------:R1:W5:Y:S01]  /*03b0*/  LDG.E R4, desc[UR18][R4.64] ;  /* 0x0000001204047981 */ /* 0x000362000c1e1900 */
[----:B------:R-:W-:-:S03]  /*03c0*/  IMAD.WIDE R8, R14, R9, UR14 ;  /* 0x0000000e0e087e25 */ /* 0x000fc6000f8e0209 */
[----:B------:R-:W5:Y:S01]  /*03d0*/  LDG.E R23, desc[UR18][R2.64] ;  /* 0x0000001202177981 */ /* 0x000f62000c1e1900 */
[----:B0-----:R-:W-:-:S03]  /*03e0*/  IMAD.WIDE R10, R14, R27, UR16 ;  /* 0x000000100e0a7e25 */ /* 0x001fc6000f8e021b */
[----:B------:R-:W5:Y:S04]  /*03f0*/  LDG.E R7, desc[UR18][R6.64] ;  /* 0x0000001206077981 */ /* 0x000f68000c1e1900 */
[----:B------:R-:W5:Y:S04]  /*0400*/  LDG.E R24, desc[UR18][R2.64+0x4] ;  /* 0x0000041202187981 */ /* 0x000f68000c1e1900 */
[----:B------:R-:W5:Y:S04]  /*0410*/  LDG.E R8, desc[UR18][R8.64] ;  /* 0x0000001208087981 */ /* 0x000f68000c1e1900 */
[----:B------:R-:W5:Y:S04]  /*0420*/  LDG.E R25, desc[UR18][R2.64+0x8] ;  /* 0x0000081202197981 */ /* 0x000f68000c1e1900 */
[----:B------:R-:W5:Y:S04]  /*0430*/  LDG.E R10, desc[UR18][R10.64] ;  /* 0x000000120a0a7981 */ /* 0x000f68000c1e1900 */
[----:B------:R0:W5:Y:S01]  /*0440*/  LDG.E R27, desc[UR18][R2.64+0xc] ;  /* 0x00000c12021b7981 */ /* 0x000162000c1e1900 */
[----:B------:R-:W-:-:S04]  /*0450*/  UIADD3 UR5, UPT, UPT, UR5, 0x8, URZ ;  /* 0x0000000805057890 */ /* 0x000fc8000fffe0ff */
[----:B------:R-:W-:Y:S01]  /*0460*/  UISETP.NE.AND UP0, UPT, UR5, URZ, UPT ;  /* 0x000000ff0500728c */ /* 0x000fe2000bf05270 */
[----:B-1----:R-:W-:Y:S02]  /*0470*/  MOV R5, UR20 ;  /* 0x0000001400057c02 */ /* 0x002fe40008000f00 */
[----:B0-----:R-:W-:Y:S02]  /*0480*/  IADD3 R2, P0, PT, R2, 0x20, RZ ;  /* 0x0000002002027810 */ /* 0x001fe40007f1e0ff */
[----:B------:R-:W-:Y:S02]  /*0490*/  LEA R14, R5, R14, 0x3 ;  /* 0x0000000e050e7211 */ /* 0x000fe400078e18ff */
[----:B------:R-:W-:Y:S01]  /*04a0*/  IADD3.X R3, PT, PT, RZ, R3, RZ, P0, !PT ;  /* 0x00000003ff037210 */ /* 0x000fe200007fe4ff */
[----:B--2---:R-:W-:-:S04]  /*04b0*/  FFMA R22, R21, R22, R12 ;  /* 0x0000001615167223 */ /* 0x004fc8000000000c */
[----:B---3--:R-:W-:-:S04]  /*04c0*/  FFMA R20, R19, R20, R22 ;  /* 0x0000001413147223 */ /* 0x008fc80000000016 */
[----:B----4-:R-:W-:-:S04]  /*04d0*/  FFMA R18, R17, R18, R20 ;  /* 0x0000001211127223 */ /* 0x010fc80000000014 */
[----:B-----5:R-:W-:-:S04]  /*04e0*/  FFMA R16, R15, R16, R18 ;  /* 0x000000100f107223 */ /* 0x020fc80000000012 */
[----:B------:R-:W-:-:S04]  /*04f0*/  FFMA R23, R23, R4, R16 ;  /* 0x0000000417177223 */ /* 0x000fc80000000010 */
[----:B------:R-:W-:-:S04]  /*0500*/  FFMA R24, R24, R7, R23 ;  /* 0x0000000718187223 */ /* 0x000fc80000000017 */
[----:B------:R-:W-:-:S04]  /*0510*/  FFMA R8, R25, R8, R24 ;  /* 0x0000000819087223 */ /* 0x000fc80000000018 */
[----:B------:R-:W-:Y:S01]  /*0520*/  FFMA R12, R27, R10, R8 ;  /* 0x0000000a1b0c7223 */ /* 0x000fe20000000008 */
[----:B------:R-:W-:Y:S06]  /*0530*/  BRA.U UP0, `(.L_x_1) ;  /* 0xfffffffd003c7547 */ /* 0x000fec000b83ffff */
.L_x_0:
[----:B------:R-:W-:-:S04]  /*0540*/  ULOP3.LUT UR6, UR20, 0x7, URZ, 0xc0, !UPT ;  /* 0x0000000714067892 */ /* 0x000fc8000f8ec0ff */
[----:B------:R-:W-:-:S09]  /*0550*/  UISETP.NE.AND UP0, UPT, UR6, URZ, UPT ;  /* 0x000000ff0600728c */ /* 0x000fd2000bf05270 */
[----:B------:R-:W-:Y:S05]  /*0560*/  BRA.U !UP0, `(.L_x_2) ;  /* 0x0000000508387547 */ /* 0x000fea000b800000 */
[----:B------:R-:W-:Y:S02]  /*0570*/  UISETP.GE.U32.AND UP0, UPT, UR6, 0x4, UPT ;  /* 0x000000040600788c */ /* 0x000fe4000bf06070 */
[----:B------:R-:W-:-:S04]  /*0580*/  ULOP3.LUT UR5, UR20, 0x3, URZ, 0xc0, !UPT ;  /* 0x0000000314057892 */ /* 0x000fc8000f8ec0ff */
[----:B------:R-:W-:-:S03]  /*0590*/  UISETP.NE.AND UP1, UPT, UR5, URZ, UPT ;  /* 0x000000ff0500728c */ /* 0x000fc6000bf25270 */
[----:B------:R-:W-:Y:S08]  /*05a0*/  BRA.U !UP0, `(.L_x_3) ;  /* 0x00000001087c7547 */ /* 0x000ff0000b800000 */
[----:B------:R-:W1:Y:S01]  /*05b0*/  LDC.64 R6, c[0x0][0x388] ;  /* 0x0000e200ff067b82 */ /* 0x000e620000000a00 */
[----:B------:R-:W2:Y:S01]  /*05c0*/  LDCU.64 UR6, c[0x0][0x380] ;  /* 0x00007000ff0677ac */ /* 0x000ea20008000a00 */
[----:B------:R-:W-:Y:S01]  /*05d0*/  IMAD.U32 R9, RZ, RZ, UR4 ;  /* 0x00000004ff097e24 */ /* 0x000fe2000f8e00ff */
[C---:B------:R-:W-:Y:S02]  /*05e0*/  IADD3 R3, PT, PT, R13.reuse, UR4, RZ ;  /* 0x000000040d037c10 */ /* 0x040fe4000fffe0ff */
[----:B------:R-:W-:Y:S01]  /*05f0*/  IADD3 R10, P0, PT, R13, UR4, RZ ;  /* 0x000000040d0a7c10 */ /* 0x000fe2000ff1e0ff */
[----:B------:R-:W-:Y:S01]  /*0600*/  IMAD R9, R9, UR20, R0 ;  /* 0x0000001409097c24 */ /* 0x000fe2000f8e0200 */
[----:B------:R-:W-:Y:S01]  /*0610*/  MOV R11, UR20 ;  /* 0x00000014000b7c02 */ /* 0x000fe20008000f00 */
[----:B------:R-:W3:Y:S01]  /*0620*/  LDC.64 R4, c[0x0][0x380] ;  /* 0x0000e000ff047b82 */ /* 0x000ee20000000a00 */
[----:B------:R-:W-:Y:S01]  /*0630*/  MOV R15, UR20 ;  /* 0x00000014000f7c02 */ /* 0x000fe20008000f00 */
[----:B-1----:R-:W-:Y:S01]  /*0640*/  IMAD.WIDE R6, R9, 0x4, R6 ;  /* 0x0000000409067825 */ /* 0x002fe200078e0206 */
[----:B------:R-:W-:-:S05]  /*0650*/  MOV R9, UR20 ;  /* 0x0000001400097c02 */ /* 0x000fca0008000f00 */
[----:B------:R-:W-:Y:S02]  /*0660*/  IMAD.WIDE R8, R9, 0x4, R6 ;  /* 0x0000000409087825 */ /* 0x000fe400078e0206 */
[----:B0-----:R-:W4:Y:S02]  /*0670*/  LDG.E R6, desc[UR18][R6.64] ;  /* 0x0000001206067981 */ /* 0x001f24000c1e1900 */
[----:B---3--:R-:W-:Y:S01]  /*0680*/  IMAD.WIDE.U32 R4, R3, 0x4, R4 ;  /* 0x0000000403047825 */ /* 0x008fe200078e0004 */
[----:B------:R-:W-:Y:S01]  /*0690*/  IADD3.X R3, PT, PT, RZ, RZ, RZ, P0, !PT ;  /* 0x000000ffff037210 */ /* 0x000fe200007fe4ff */
[----:B------:R-:W3:Y:S01]  /*06a0*/  LDG.E R17, desc[UR18][R8.64] ;  /* 0x0000001208117981 */ /* 0x000ee2000c1e1900 */
[----:B--2---:R-:W-:-:S03]  /*06b0*/  LEA R2, P0, R10, UR6, 0x2 ;  /* 0x000000060a027c11 */ /* 0x004fc6000f8010ff */
[----:B------:R-:W4:Y:S01]  /*06c0*/  LDG.E R5, desc[UR18][R4.64] ;  /* 0x0000001204057981 */ /* 0x000f22000c1e1900 */
[----:B------:R-:W-:Y:S01]  /*06d0*/  LEA.HI.X R3, R10, UR7, R3, 0x2, P0 ;  /* 0x000000070a037c11 */ /* 0x000fe200080f1403 */
[----:B------:R-:W-:-:S04]  /*06e0*/  IMAD.WIDE R10, R11, 0x4, R8 ;  /* 0x000000040b0a7825 */ /* 0x000fc800078e0208 */
[----:B------:R-:W3:Y:S01]  /*06f0*/  LDG.E R16, desc[UR18][R2.64+0x4] ;  /* 0x0000041202107981 */ /* 0x000ee2000c1e1900 */
[----:B------:R-:W-:-:S03]  /*0700*/  IMAD.WIDE R14, R15, 0x4, R10 ;  /* 0x000000040f0e7825 */ /* 0x000fc600078e020a */
[----:B------:R-:W2:Y:S04]  /*0710*/  LDG.E R19, desc[UR18][R10.64] ;  /* 0x000000120a137981 */ /* 0x000ea8000c1e1900 */
[----:B------:R-:W2:Y:S04]  /*0720*/  LDG.E R18, desc[UR18][R2.64+0x8] ;  /* 0x0000081202127981 */ /* 0x000ea8000c1e1900 */
[----:B------:R-:W5:Y:S04]  /*0730*/  LDG.E R20, desc[UR18][R2.64+0xc] ;  /* 0x00000c1202147981 */ /* 0x000f68000c1e1900 */
[----:B------:R-:W5:Y:S01]  /*0740*/  LDG.E R14, desc[UR18][R14.64] ;  /* 0x000000120e0e7981 */ /* 0x000f62000c1e1900 */
[----:B------:R-:W-:Y:S01]  /*0750*/  UIADD3 UR4, UPT, UPT, UR4, 0x4, URZ ;  /* 0x0000000404047890 */ /* 0x000fe2000fffe0ff */
[----:B----4-:R-:W-:-:S04]  /*0760*/  FFMA R5, R5, R6, R12 ;  /* 0x0000000605057223 */ /* 0x010fc8000000000c */
[----:B---3--:R-:W-:-:S04]  /*0770*/  FFMA R5, R16, R17, R5 ;  /* 0x0000001110057223 */ /* 0x008fc80000000005 */
[----:B--2---:R-:W-:-:S04]  /*0780*/  FFMA R5, R18, R19, R5 ;  /* 0x0000001312057223 */ /* 0x004fc80000000005 */
[----:B-----5:R-:W-:-:S07]  /*0790*/  FFMA R12, R20, R14, R5 ;  /* 0x0000000e140c7223 */ /* 0x020fce0000000005 */
.L_x_3:
[----:B------:R-:W-:Y:S05]  /*07a0*/  BRA.U !UP1, `(.L_x_2) ;  /* 0x0000000109a87547 */ /* 0x000fea000b800000 */
[----:B------:R-:W-:Y:S01]  /*07b0*/  UISETP.NE.AND UP0, UPT, UR5, 0x1, UPT ;  /* 0x000000010500788c */ /* 0x000fe2000bf05270 */
[----:B------:R-:W-:Y:S01]  /*07c0*/  MOV R7, UR4 ;  /* 0x0000000400077c02 */ /* 0x000fe20008000f00 */
[----:B------:R-:W-:Y:S02]  /*07d0*/  ULOP3.LUT UR5, UR20, 0x1, URZ, 0xc0, !UPT ;  /* 0x0000000114057892 */ /* 0x000fe4000f8ec0ff */
[----:B------:R-:W-:Y:S02]  /*07e0*/  MOV R15, UR20 ;  /* 0x00000014000f7c02 */ /* 0x000fe40008000f00 */
[----:B------:R-:W-:Y:S01]  /*07f0*/  UISETP.NE.U32.AND UP1, UPT, UR5, 0x1, UPT ;  /* 0x000000010500788c */ /* 0x000fe2000bf25070 */
[----:B------:R-:W-:-:S04]  /*0800*/  PLOP3.LUT P1, PT, PT, PT, UP0, 0x80, 0x8 ;  /* 0x000000000008781c */ /* 0x000fc80003f2f008 */
[----:B------:R-:W1:Y:S01]  /*0810*/  @UP0 LDCU.128 UR8, c[0x0][0x380] ;  /* 0x00007000ff0807ac */ /* 0x000e620008000c00 */
[----:B------:R-:W-:Y:S01]  /*0820*/  PLOP3.LUT P0, PT, PT, PT, UP1, 0x80, 0x8 ;  /* 0x000000000008781c */ /* 0x000fe20003f0f018 */
[----:B------:R-:W2:Y:S04]  /*0830*/  @UP0 LDCU.64 UR6, c[0x0][0x380] ;  /* 0x00007000ff0607ac */ /* 0x000ea80008000a00 */
[----:B------:R-:W3:Y:S03]  /*0840*/  @!UP1 LDCU.128 UR12, c[0x0][0x380] ;  /* 0x00007000ff0c97ac */ /* 0x000ee60008000c00 */
[C---:B------:R-:W-:Y:S02]  /*0850*/  @P1 IADD3 R3, PT, PT, R13.reuse, UR4, RZ ;  /* 0x000000040d031c10 */ /* 0x040fe4000fffe0ff */
[----:B------:R-:W-:Y:S01]  /*0860*/  @P1 IADD3 R6, P2, PT, R13, UR4, RZ ;  /* 0x000000040d061c10 */ /* 0x000fe2000ff5e0ff */
[----:B------:R-:W-:Y:S01]  /*0870*/  @UP0 UIADD3 UR4, UPT, UPT, UR4, 0x2, URZ ;  /* 0x0000000204040890 */ /* 0x000fe2000fffe0ff */
[----:B-1----:R-:W-:Y:S01]  /*0880*/  MOV R11, UR9 ;  /* 0x00000009000b7c02 */ /* 0x002fe20008000f00 */
[----:B------:R-:W-:Y:S01]  /*0890*/  IMAD.U32 R10, RZ, RZ, UR8 ;  /* 0x00000008ff0a7e24 */ /* 0x000fe2000f8e00ff */
[----:B------:R-:W-:-:S02]  /*08a0*/  MOV R4, UR10 ;  /* 0x0000000a00047c02 */ /* 0x000fc40008000f00 */
[----:B------:R-:W-:Y:S01]  /*08b0*/  MOV R5, UR11 ;  /* 0x0000000b00057c02 */ /* 0x000fe20008000f00 */
[----:B------:R-:W-:-:S04]  /*08c0*/  @P1 IMAD.WIDE.U32 R10, R3, 0x4, R10 ;  /* 0x00000004030a1825 */ /* 0x000fc800078e000a */
[----:B------:R-:W-:Y:S01]  /*08d0*/  @P1 IMAD R3, R7, UR20, R0 ;  /* 0x0000001407031c24 */ /* 0x000fe2000f8e0200 */
[----:B------:R-:W-:Y:S01]  /*08e0*/  @P1 IADD3.X R7, PT, PT, RZ, RZ, RZ, P2, !PT ;  /* 0x000000ffff071210 */ /* 0x000fe200017fe4ff */
[----:B------:R-:W-:Y:S01]  /*08f0*/  IMAD.U32 R19, RZ, RZ, UR4 ;  /* 0x00000004ff137e24 */ /* 0x000fe2000f8e00ff */
[C---:B--2---:R-:W-:Y:S01]  /*0900*/  @P1 LEA R2, P2, R6.reuse, UR6, 0x2 ;  /* 0x0000000606021c11 */ /* 0x044fe2000f8410ff */
[----:B------:R-:W-:Y:S01]  /*0910*/  @P1 IMAD.WIDE R4, R3, 0x4, R4 ;  /* 0x0000000403041825 */ /* 0x000fe200078e0204 */
[----:B------:R-:W-:Y:S01]  /*0920*/  @!P0 IADD3 R17, PT, PT, R13, UR4, RZ ;  /* 0x000000040d118c10 */ /* 0x000fe2000fffe0ff */
[----:B0-----:R-:W2:Y:S01]  /*0930*/  @P1 LDG.E R11, desc[UR18][R10.64] ;  /* 0x000000120a0b1981 */ /* 0x001ea2000c1e1900 */
[----:B------:R-:W-:Y:S01]  /*0940*/  @P1 LEA.HI.X R3, R6, UR7, R7, 0x2, P2 ;  /* 0x0000000706031c11 */ /* 0x000fe200090f1407 */
[----:B------:R-:W-:Y:S01]  /*0950*/  @!P0 IMAD R19, R19, UR20, R0 ;  /* 0x0000001413138c24 */ /* 0x000fe2000f8e0200 */
[----:B---3--:R-:W-:Y:S01]  /*0960*/  MOV R6, UR12 ;  /* 0x0000000c00067c02 */ /* 0x008fe20008000f00 */
[----:B------:R-:W-:Y:S01]  /*0970*/  @P1 IMAD.WIDE R14, R15, 0x4, R4 ;  /* 0x000000040f0e1825 */ /* 0x000fe200078e0204 */
[----:B------:R-:W-:Y:S01]  /*0980*/  MOV R7, UR13 ;  /* 0x0000000d00077c02 */ /* 0x000fe20008000f00 */
[----:B------:R-:W2:Y:S01]  /*0990*/  @P1 LDG.E R4, desc[UR18][R4.64] ;  /* 0x0000001204041981 */ /* 0x000ea2000c1e1900 */
[----:B------:R-:W-:-:S02]  /*09a0*/  MOV R8, UR14 ;  /* 0x0000000e00087c02 */ /* 0x000fc40008000f00 */
[----:B------:R-:W-:Y:S01]  /*09b0*/  MOV R9, UR15 ;  /* 0x0000000f00097c02 */ /* 0x000fe20008000f00 */
[----:B------:R-:W-:Y:S01]  /*09c0*/  @!P0 IMAD.WIDE.U32 R6, R17, 0x4, R6 ;  /* 0x0000000411068825 */ /* 0x000fe200078e0006 */
[----:B------:R-:W3:Y:S03]  /*09d0*/  @P1 LDG.E R14, desc[UR18][R14.64] ;  /* 0x000000120e0e1981 */ /* 0x000ee6000c1e1900 */
[----:B------:R-:W-:Y:S01]  /*09e0*/  @!P0 IMAD.WIDE R8, R19, 0x4, R8 ;  /* 0x0000000413088825 */ /* 0x000fe200078e0208 */
[----:B------:R-:W3:Y:S04]  /*09f0*/  @P1 LDG.E R2, desc[UR18][R2.64+0x4] ;  /* 0x0000041202021981 */ /* 0x000ee8000c1e1900 */
[----:B------:R-:W4:Y:S04]  /*0a00*/  @!P0 LDG.E R7, desc[UR18][R6.64] ;  /* 0x0000001206078981 */ /* 0x000f28000c1e1900 */
[----:B------:R-:W4:Y:S01]  /*0a10*/  @!P0 LDG.E R8, desc[UR18][R8.64] ;  /* 0x0000001208088981 */ /* 0x000f22000c1e1900 */
[----:B--2---:R-:W-:-:S04]  /*0a20*/  @P1 FFMA R11, R11, R4, R12 ;  /* 0x000000040b0b1223 */ /* 0x004fc8000000000c */
[----:B---3--:R-:W-:-:S04]  /*0a30*/  @P1 FFMA R12, R2, R14, R11 ;  /* 0x0000000e020c1223 */ /* 0x008fc8000000000b */
[----:B----4-:R-:W-:-:S07]  /*0a40*/  @!P0 FFMA R12, R7, R8, R12 ;  /* 0x00000008070c8223 */ /* 0x010fce000000000c */
.L_x_2:
[----:B------:R-:W1:Y:S01]  /*0a50*/  LDC.64 R2, c[0x0][0x390] ;  /* 0x0000e400ff027b82 */ /* 0x000e620000000a00 */
[----:B------:R-:W-:-:S05]  /*0a60*/  IADD3 R13, PT, PT, R0, R13, RZ ;  /* 0x0000000d000d7210 */ /* 0x000fca0007ffe0ff */
[----:B-1----:R-:W-:-:S05]  /*0a70*/  IMAD.WIDE R2, R13, 0x4, R2 ;  /* 0x000000040d027825 */ /* 0x002fca00078e0202 */
[----:B0-----:R-:W-:Y:S01]  /*0a80*/  STG.E desc[UR18][R2.64], R12 ;  /* 0x0000000c02007986 */ /* 0x001fe2000c101912 */
[----:B------:R-:W-:Y:S05]  /*0a90*/  EXIT ;  /* 0x000000000000794d */ /* 0x000fea0003800000 */
.L_x_4:
[----:B------:R-:W-:-:S00]  /*0aa0*/  BRA `(.L_x_4) ;  /* 0xfffffffc00fc7947 */ /* 0x000fc0000383ffff */
[----:B------:R-:W-:-:S00]  /*0ab0*/  NOP ;  /* 0x0000000000007918 */ /* 0x000fc00000000000 */
        /* <DEDUP_REMOVED lines=12> */
.L_x_5:


//--------------------- .nv.shared.reserved.0     --------------------------
	.section	.nv.shared.reserved.0,"aw",@nobits
	.weak		__nv_reservedSMEM_offset_0_alias
	.size		__nv_reservedSMEM_offset_0_alias, 0, 64
	.other		__nv_reservedSMEM_offset_0_alias,@"STO_CUDA_RESERVED_SHARED STV_DEFAULT"
__nv_reservedSMEM_offset_0_alias:
	.zero		0
	.zero		64


//--------------------- .nv.constant0._Z13MatrixMulCUDAPfS_S_i --------------------------
	.section	.nv.constant0._Z13MatrixMulCUDAPfS_S_i,"a",@progbits
	.sectionflags	@""
	.align	4
.nv.constant0._Z13MatrixMulCUDAPfS_S_i:
	.zero		924


//--------------------- SYMBOLS --------------------------

	.type		.nv.reservedSmem.offset0,@object
	.size		.nv.reservedSmem.offset0,0x4
